//
// Generated by NVIDIA NVVM Compiler
//
// Compiler Build ID: CL-36424714
// Cuda compilation tools, release 13.0, V13.0.88
// Based on NVVM 20.0.0
//

.version 9.0
.target sm_100
.address_size 64

	// .globl	_Z23cooperative_scan_kernelPii
.extern .shared .align 16 .b8 temp[];

.visible .entry _Z23cooperative_scan_kernelPii(
	.param .u64 .ptr .align 1 _Z23cooperative_scan_kernelPii_param_0,
	.param .u32 _Z23cooperative_scan_kernelPii_param_1
)
{
	.reg .pred 	%p<14>;
	.reg .b32 	%r<34>;
	.reg .b64 	%rd<5>;

	ld.param.u64 	%rd2, [_Z23cooperative_scan_kernelPii_param_0];
	ld.param.u32 	%r6, [_Z23cooperative_scan_kernelPii_param_1];
	cvta.to.global.u64 	%rd3, %rd2;
	mov.u32 	%r8, %tid.x;
	mov.u32 	%r9, %tid.y;
	mov.u32 	%r10, %tid.z;
	mov.u32 	%r11, %ntid.x;
	mov.u32 	%r12, %ntid.y;
	mad.lo.s32 	%r13, %r10, %r12, %r9;
	mad.lo.s32 	%r1, %r13, %r11, %r8;
	mov.u32 	%r14, %ctaid.x;
	mad.lo.s32 	%r2, %r14, %r11, %r1;
	setp.ge.s32 	%p1, %r2, %r6;
	mul.wide.s32 	%rd4, %r2, 4;
	add.s64 	%rd1, %rd3, %rd4;
	mov.b32 	%r33, 0;
	@%p1 bra 	$L__BB0_2;
	ld.global.u32 	%r33, [%rd1];
$L__BB0_2:
	setp.gt.u32 	%p2, %r1, 31;
	shl.b32 	%r15, %r1, 2;
	mov.u32 	%r16, temp;
	add.s32 	%r5, %r16, %r15;
	@%p2 bra 	$L__BB0_4;
	shfl.sync.up.b32	%r17|%p3, %r33, 1, 0, -1;
	setp.eq.s32 	%p4, %r1, 0;
	selp.b32 	%r18, 0, %r17, %p4;
	add.s32 	%r19, %r18, %r33;
	shfl.sync.up.b32	%r20|%p5, %r19, 2, 0, -1;
	setp.lt.u32 	%p6, %r1, 2;
	selp.b32 	%r21, 0, %r20, %p6;
	add.s32 	%r22, %r21, %r19;
	shfl.sync.up.b32	%r23|%p7, %r22, 4, 0, -1;
	setp.lt.u32 	%p8, %r1, 4;
	selp.b32 	%r24, 0, %r23, %p8;
	add.s32 	%r25, %r24, %r22;
	shfl.sync.up.b32	%r26|%p9, %r25, 8, 0, -1;
	setp.lt.u32 	%p10, %r1, 8;
	selp.b32 	%r27, 0, %r26, %p10;
	add.s32 	%r28, %r27, %r25;
	shfl.sync.up.b32	%r29|%p11, %r28, 16, 0, -1;
	setp.lt.u32 	%p12, %r1, 16;
	selp.b32 	%r30, 0, %r29, %p12;
	add.s32 	%r31, %r30, %r28;
	st.shared.u32 	[%r5], %r31;
$L__BB0_4:
	setp.ge.s32 	%p13, %r2, %r6;
	barrier.sync 	0;
	@%p13 bra 	$L__BB0_6;
	ld.shared.u32 	%r32, [%r5];
	st.global.u32 	[%rd1], %r32;
$L__BB0_6:
	ret;

}


// ===== COMPILED SASS (sm_100) =====

	.target	sm_100

	.elftype	@"ET_EXEC"


//--------------------- .note.nv.tkinfo           --------------------------
	.section	.note.nv.tkinfo,"",@"SHT_NOTE"
	.sectionflags	@"SHF_NOTE_NV_TKINFO"
	.tkinfo
        /*0018*/ 	.word	0x00000002
        /*0030*/ 	.string	""
        /*0030*/ 	.string	"ptxas"
        /*0030*/ 	.string	"Cuda compilation tools, release 13.0, V13.0.88"
        /*0030*/ 	.string	"Build cuda_13.0.r13.0/compiler.36424714_0"
        /*0030*/ 	.string	"-arch sm_100 -m 64 "



//--------------------- .note.nv.cuinfo           --------------------------
	.section	.note.nv.cuinfo,"",@"SHT_NOTE"
	.sectionflags	@"SHF_NOTE_NV_CUINFO"
        /*0018*/ 	.short	0x0002
        /*001a*/ 	.short	0x0064
        /*001c*/ 	.short	0x0082
	.zero		2


//--------------------- .nv.info                  --------------------------
	.section	.nv.info,"",@"SHT_CUDA_INFO"
	.align	4


	//----- nvinfo : EIATTR_REGCOUNT
	.align		4
        /*0000*/ 	.byte	0x04, 0x2f
        /*0002*/ 	.short	(.L_1 - .L_0)
	.align		4
.L_0:
        /*0004*/ 	.word	index@(_Z23cooperative_scan_kernelPii)
        /*0008*/ 	.word	0x00000010


	//----- nvinfo : EIATTR_FRAME_SIZE
	.align		4
.L_1:
        /*000c*/ 	.byte	0x04, 0x11
        /*000e*/ 	.short	(.L_3 - .L_2)
	.align		4
.L_2:
        /*0010*/ 	.word	index@(_Z23cooperative_scan_kernelPii)
        /*0014*/ 	.word	0x00000000


	//----- nvinfo : EIATTR_MIN_STACK_SIZE
	.align		4
.L_3:
        /*0018*/ 	.byte	0x04, 0x12
        /*001a*/ 	.short	(.L_5 - .L_4)
	.align		4
.L_4:
        /*001c*/ 	.word	index@(_Z23cooperative_scan_kernelPii)
        /*0020*/ 	.word	0x00000000
.L_5:


//--------------------- .nv.compat                --------------------------
	.section	.nv.compat,"",@"SHT_CUDA_COMPAT_INFO"
	.align	4
        /*0000*/ 	.byte	0x02, 0x09, 0x00, 0x00, 0x02, 0x02, 0x01, 0x00, 0x02, 0x05, 0x05, 0x00, 0x03, 0x07, 0x01, 0x01
        /*0010*/ 	.byte	0x02, 0x03, 0x00, 0x00, 0x02, 0x06, 0x01, 0x00, 0x04, 0x0b, 0x08, 0x00, 0x09, 0x00, 0x00, 0x00
        /*0020*/ 	.byte	0x00, 0x00, 0x00, 0x00


//--------------------- .nv.info._Z23cooperative_scan_kernelPii --------------------------
	.section	.nv.info._Z23cooperative_scan_kernelPii,"",@"SHT_CUDA_INFO"
	.sectionflags	@""
	.align	4


	//----- nvinfo : EIATTR_CUDA_API_VERSION
	.align		4
        /*0000*/ 	.byte	0x04, 0x37
        /*0002*/ 	.short	(.L_7 - .L_6)
.L_6:
        /*0004*/ 	.word	0x00000082


	//----- nvinfo : EIATTR_KPARAM_INFO
	.align		4
.L_7:
        /*0008*/ 	.byte	0x04, 0x17
        /*000a*/ 	.short	(.L_9 - .L_8)
.L_8:
        /*000c*/ 	.word	0x00000000
        /*0010*/ 	.short	0x0001
        /*0012*/ 	.short	0x0008
        /*0014*/ 	.byte	0x00, 0xf0, 0x11, 0x00


	//----- nvinfo : EIATTR_KPARAM_INFO
	.align		4
.L_9:
        /*0018*/ 	.byte	0x04, 0x17
        /*001a*/ 	.short	(.L_11 - .L_10)
.L_10:
        /*001c*/ 	.word	0x00000000
        /*0020*/ 	.short	0x0000
        /*0022*/ 	.short	0x0000
        /*0024*/ 	.byte	0x00, 0xf5, 0x21, 0x00


	//----- nvinfo : EIATTR_SPARSE_MMA_MASK
	.align		4
.L_11:
        /*0028*/ 	.byte	0x03, 0x50
        /*002a*/ 	.short	0x0000


	//----- nvinfo : EIATTR_MAXREG_COUNT
	.align		4
        /*002c*/ 	.byte	0x03, 0x1b
        /*002e*/ 	.short	0x00ff


	//----- nvinfo : EIATTR_NUM_BARRIERS
	.align		4
        /*0030*/ 	.byte	0x02, 0x4c
        /*0032*/ 	.byte	0x01
	.zero		1


	//----- nvinfo : EIATTR_MERCURY_ISA_VERSION
	.align		4
        /*0034*/ 	.byte	0x03, 0x5f
        /*0036*/ 	.short	0x0101


	//----- nvinfo : EIATTR_COOP_GROUP_MASK_REGIDS
	.align		4
        /*0038*/ 	.byte	0x04, 0x29
        /*003a*/ 	.short	(.L_13 - .L_12)


	//   ....[0]....
.L_12:
        /*003c*/ 	.word	0xffffffff


	//   ....[1]....
        /*0040*/ 	.word	0xffffffff


	//   ....[2]....
        /*0044*/ 	.word	0xffffffff


	//   ....[3]....
        /*0048*/ 	.word	0xffffffff


	//   ....[4]....
        /*004c*/ 	.word	0xffffffff


	//   ....[5]....
        /*0050*/ 	.word	0xffffffff


	//   ....[6]....
        /*0054*/ 	.word	0x0500000a


	//   ....[7]....
        /*0058*/ 	.word	0x0500000a


	//   ....[8]....
        /*005c*/ 	.word	0x0500000a


	//   ....[9]....
        /*0060*/ 	.word	0x0500000a


	//   ....[10]....
        /*0064*/ 	.word	0x0500000a


	//----- nvinfo : EIATTR_COOP_GROUP_INSTR_OFFSETS
	.align		4
.L_13:
        /*0068*/ 	.byte	0x04, 0x28
        /*006a*/ 	.short	(.L_15 - .L_14)


	//   ....[0]....
.L_14:
        /*006c*/ 	.word	0x00000190


	//   ....[1]....
        /*0070*/ 	.word	0x000001e0


	//   ....[2]....
        /*0074*/ 	.word	0x00000220


	//   ....[3]....
        /*0078*/ 	.word	0x00000260


	//   ....[4]....
        /*007c*/ 	.word	0x00000290


	//   ....[5]....
        /*0080*/ 	.word	0x000002f0


	//   ....[6]....
        /*0084*/ 	.word	0x00000390


	//   ....[7]....
        /*0088*/ 	.word	0x00000420


	//   ....[8]....
        /*008c*/ 	.word	0x000004b0


	//   ....[9]....
        /*0090*/ 	.word	0x00000530


	//   ....[10]....
        /*0094*/ 	.word	0x000005c0


	//----- nvinfo : EIATTR_VRC_CTA_INIT_COUNT
	.align		4
.L_15:
        /*0098*/ 	.byte	0x02, 0x4a
	.zero		1
	.zero		1


	//----- nvinfo : EIATTR_EXIT_INSTR_OFFSETS
	.align		4
        /*009c*/ 	.byte	0x04, 0x1c
        /*009e*/ 	.short	(.L_17 - .L_16)


	//   ....[0]....
.L_16:
        /*00a0*/ 	.word	0x00000300


	//   ....[1]....
        /*00a4*/ 	.word	0x00000330


	//----- nvinfo : EIATTR_CRS_STACK_SIZE
	.align		4
.L_17:
        /*00a8*/ 	.byte	0x04, 0x1e
        /*00aa*/ 	.short	(.L_19 - .L_18)
.L_18:
        /*00ac*/ 	.word	0x00000000


	//----- nvinfo : EIATTR_CBANK_PARAM_SIZE
	.align		4
.L_19:
        /*00b0*/ 	.byte	0x03, 0x19
        /*00b2*/ 	.short	0x000c


	//----- nvinfo : EIATTR_PARAM_CBANK
	.align		4
        /*00b4*/ 	.byte	0x04, 0x0a
        /*00b6*/ 	.short	(.L_21 - .L_20)
	.align		4
.L_20:
        /*00b8*/ 	.word	index@(.nv.constant0._Z23cooperative_scan_kernelPii)
        /*00bc*/ 	.short	0x0380
        /*00be*/ 	.short	0x000c


	//----- nvinfo : EIATTR_SW_WAR
	.align		4
.L_21:
        /*00c0*/ 	.byte	0x04, 0x36
        /*00c2*/ 	.short	(.L_23 - .L_22)
.L_22:
        /*00c4*/ 	.word	0x00000008
.L_23:


//--------------------- .nv.callgraph             --------------------------
	.section	.nv.callgraph,"",@"SHT_CUDA_CALLGRAPH"
	.align	4
	.sectionentsize	8
	.align		4
        /*0000*/ 	.word	0x00000000
	.align		4
        /*0004*/ 	.word	0xffffffff
	.align		4
        /*0008*/ 	.word	0x00000000
	.align		4
        /*000c*/ 	.word	0xfffffffe
	.align		4
        /*0010*/ 	.word	0x00000000
	.align		4
        /*0014*/ 	.word	0xfffffffd
	.align		4
        /*0018*/ 	.word	0x00000000
	.align		4
        /*001c*/ 	.word	0xfffffffc


//--------------------- .text._Z23cooperative_scan_kernelPii --------------------------
	.section	.text._Z23cooperative_scan_kernelPii,"ax",@progbits
	.align	128
        .global         _Z23cooperative_scan_kernelPii
        .type           _Z23cooperative_scan_kernelPii,@function
        .size           _Z23cooperative_scan_kernelPii,(.L_x_9 - _Z23cooperative_scan_kernelPii)
        .other          _Z23cooperative_scan_kernelPii,@"STO_CUDA_ENTRY STV_DEFAULT"
_Z23cooperative_scan_kernelPii:
.text._Z23cooperative_scan_kernelPii:
[----:B------:R-:W-:Y:S01]  /*0000*/  LDC R1, c[0x0][0x37c] ;  /* 0x0000df00ff017b82 */ /* 0x000fe20000000800 */
[----:B------:R-:W0:Y:S01]  /*0010*/  S2R R0, SR_TID.Y ;  /* 0x0000000000007919 */ /* 0x000e220000002200 */
[----:B------:R-:W1:Y:S06]  /*0020*/  LDCU UR4, c[0x0][0x360] ;  /* 0x00006c00ff0477ac */ /* 0x000e6c0008000800 */
[----:B------:R-:W2:Y:S01]  /*0030*/  LDC.64 R2, c[0x0][0x380] ;  /* 0x0000e000ff027b82 */ /* 0x000ea20000000a00 */
[----:B------:R-:W-:Y:S01]  /*0040*/  IMAD.MOV.U32 R4, RZ, RZ, RZ ;  /* 0x000000ffff047224 */ /* 0x000fe200078e00ff */
[----:B------:R-:W0:Y:S01]  /*0050*/  S2R R7, SR_TID.Z ;  /* 0x0000000000077919 */ /* 0x000e220000002300 */
[----:B------:R-:W0:Y:S01]  /*0060*/  LDCU UR5, c[0x0][0x364] ;  /* 0x00006c80ff0577ac */ /* 0x000e220008000800 */
[----:B------:R-:W1:Y:S01]  /*0070*/  S2R R5, SR_TID.X ;  /* 0x0000000000057919 */ /* 0x000e620000002100 */
[----:B------:R-:W3:Y:S01]  /*0080*/  LDCU UR8, c[0x0][0x388] ;  /* 0x00007100ff0877ac */ /* 0x000ee20008000800 */
[----:B------:R-:W4:Y:S01]  /*0090*/  S2R R9, SR_CTAID.X ;  /* 0x0000000000097919 */ /* 0x000f220000002500 */
[----:B------:R-:W3:Y:S01]  /*00a0*/  LDCU.64 UR6, c[0x0][0x358] ;  /* 0x00006b00ff0677ac */ /* 0x000ee20008000a00 */
[----:B0-----:R-:W-:-:S04]  /*00b0*/  IMAD R0, R7, UR5, R0 ;  /* 0x0000000507007c24 */ /* 0x001fc8000f8e0200 */
[----:B-1----:R-:W-:-:S04]  /*00c0*/  IMAD R0, R0, UR4, R5 ;  /* 0x0000000400007c24 */ /* 0x002fc8000f8e0205 */
[----:B----4-:R-:W-:-:S04]  /*00d0*/  IMAD R5, R9, UR4, R0 ;  /* 0x0000000409057c24 */ /* 0x010fc8000f8e0200 */
[C---:B--2---:R-:W-:Y:S01]  /*00e0*/  IMAD.WIDE R2, R5.reuse, 0x4, R2 ;  /* 0x0000000405027825 */ /* 0x044fe200078e0202 */
[----:B---3--:R-:W-:-:S13]  /*00f0*/  ISETP.GE.AND P0, PT, R5, UR8, PT ;  /* 0x0000000805007c0c */ /* 0x008fda000bf06270 */
[----:B------:R0:W5:Y:S01]  /*0100*/  @!P0 LDG.E R4, desc[UR6][R2.64] ;  /* 0x0000000602048981 */ /* 0x000162000c1e1900 */
[----:B------:R-:W1:Y:S01]  /*0110*/  S2UR UR5, SR_CgaCtaId ;  /* 0x00000000000579c3 */ /* 0x000e620000008800 */
[----:B------:R-:W-:Y:S01]  /*0120*/  ISETP.GT.U32.AND P1, PT, R0, 0x1f, PT ;  /* 0x0000001f0000780c */ /* 0x000fe20003f24070 */
[----:B------:R-:W-:Y:S02]  /*0130*/  UMOV UR4, 0x400 ;  /* 0x0000040000047882 */ /* 0x000fe40000000000 */
[----:B-1----:R-:W-:-:S06]  /*0140*/  ULEA UR4, UR5, UR4, 0x18 ;  /* 0x0000000405047291 */ /* 0x002fcc000f8ec0ff */
[----:B------:R-:W-:-:S04]  /*0150*/  LEA R5, R0, UR4, 0x2 ;  /* 0x0000000400057c11 */ /* 0x000fc8000f8e10ff */
[----:B0-----:R-:W-:Y:S05]  /*0160*/  @P1 BRA `(.L_x_0) ;  /* 0x00000000005c1947 */ /* 0x001fea0003800000 */
[----:B------:R-:W-:-:S03]  /*0170*/  UMOV UR4, 0xffffffff ;  /* 0xffffffff00047882 */ /* 0x000fc60000000000 */
[----:B------:R-:W-:Y:S05]  /*0180*/  BRA.DIV UR4, `(.L_x_1) ;  /* 0x00000002046c7947 */ /* 0x000fea000b800000 */
[----:B-----5:R-:W0:Y:S01]  /*0190*/  SHFL.UP PT, R6, R4, 0x1, RZ ;  /* 0x0420000004067989 */ /* 0x020e2200000e00ff */
[----:B------:R-:W-:-:S04]  /*01a0*/  ISETP.NE.AND P1, PT, R0, RZ, PT ;  /* 0x000000ff0000720c */ /* 0x000fc80003f25270 */
[----:B0-----:R-:W-:Y:S02]  /*01b0*/  SEL R7, R6, RZ, P1 ;  /* 0x000000ff06077207 */ /* 0x001fe40000800000 */
[----:B------:R-:W-:-:S03]  /*01c0*/  ISETP.GE.U32.AND P1, PT, R0, 0x2, PT ;  /* 0x000000020000780c */ /* 0x000fc60003f26070 */
[----:B------:R-:W-:-:S05]  /*01d0*/  IMAD.IADD R7, R7, 0x1, R4 ;  /* 0x0000000107077824 */ /* 0x000fca00078e0204 */
[----:B------:R-:W0:Y:S02]  /*01e0*/  SHFL.UP PT, R6, R7, 0x2, RZ ;  /* 0x0440000007067989 */ /* 0x000e2400000e00ff */
        /* <DEDUP_REMOVED lines=8> */
[----:B0-----:R-:W-:-:S04]  /*0270*/  SEL R4, R4, RZ, P1 ;  /* 0x000000ff04047207 */ /* 0x001fc80000800000 */
[----:B------:R-:W-:-:S05]  /*0280*/  IADD3 R4, PT, PT, R9, R4, RZ ;  /* 0x0000000409047210 */ /* 0x000fca0007ffe0ff */
[----:B------:R0:W1:Y:S02]  /*0290*/  SHFL.UP PT, R7, R4, 0x10, RZ ;  /* 0x0600000004077989 */ /* 0x00006400000e00ff */
.L_x_7:
[----:B------:R-:W-:-:S04]  /*02a0*/  ISETP.GE.U32.AND P1, PT, R0, 0x10, PT ;  /* 0x000000100000780c */ /* 0x000fc80003f26070 */
[----:B-1----:R-:W-:-:S05]  /*02b0*/  SEL R7, R7, RZ, P1 ;  /* 0x000000ff07077207 */ /* 0x002fca0000800000 */
[----:B0-----:R-:W-:-:S05]  /*02c0*/  IMAD.IADD R4, R4, 0x1, R7 ;  /* 0x0000000104047824 */ /* 0x001fca00078e0207 */
[----:B------:R0:W-:Y:S02]  /*02d0*/  STS [R5], R4 ;  /* 0x0000000405007388 */ /* 0x0001e40000000800 */
.L_x_0:
[----:B------:R-:W-:Y:S05]  /*02e0*/  WARPSYNC.ALL ;  /* 0x0000000000007948 */ /* 0x000fea0003800000 */
[----:B------:R-:W-:Y:S06]  /*02f0*/  BAR.SYNC.DEFER_BLOCKING 0x0 ;  /* 0x0000000000007b1d */ /* 0x000fec0000010000 */
[----:B------:R-:W-:Y:S05]  /*0300*/  @P0 EXIT ;  /* 0x000000000000094d */ /* 0x000fea0003800000 */
[----:B0-----:R-:W0:Y:S04]  /*0310*/  LDS R5, [R5] ;  /* 0x0000000005057984 */ /* 0x001e280000000800 */
[----:B0-----:R-:W-:Y:S01]  /*0320*/  STG.E desc[UR6][R2.64], R5 ;  /* 0x0000000502007986 */ /* 0x001fe2000c101906 */
[----:B------:R-:W-:Y:S05]  /*0330*/  EXIT ;  /* 0x000000000000794d */ /* 0x000fea0003800000 */
.L_x_1:
[----:B------:R-:W-:Y:S02]  /*0340*/  HFMA2 R13, -RZ, RZ, 0, 0 ;  /* 0x00000000ff0d7431 */ /* 0x000fe400000001ff */
[----:B-----5:R-:W-:Y:S02]  /*0350*/  IMAD.MOV.U32 R11, RZ, RZ, R4 ;  /* 0x000000ffff0b7224 */ /* 0x020fe400078e0004 */
[----:B------:R-:W-:Y:S02]  /*0360*/  IMAD.MOV.U32 R12, RZ, RZ, 0x1 ;  /* 0x00000001ff0c7424 */ /* 0x000fe400078e00ff */
[----:B------:R-:W-:-:S07]  /*0370*/  IMAD.MOV.U32 R10, RZ, RZ, -0x1 ;  /* 0xffffffffff0a7424 */ /* 0x000fce00078e00ff */
[----:B------:R-:W-:Y:S05]  /*0380*/  WARPSYNC.COLLECTIVE R10, `(.L_x_2) ;  /* 0x000000000a087348 */ /* 0x000fea0003c00000 */
[----:B------:R0:W1:Y:S02]  /*0390*/  SHFL.UP P1, R8, R11, R12, R13 ;  /* 0x0400000c0b087389 */ /* 0x000064000002000d */
[----:B01----:R-:W-:Y:S05]  /*03a0*/  ENDCOLLECTIVE ;  /* 0x000000000000791b */ /* 0x003fea0003800000 */
.L_x_2:
[----:B------:R-:W-:Y:S02]  /*03b0*/  IMAD.MOV.U32 R12, RZ, RZ, 0x2 ;  /* 0x00000002ff0c7424 */ /* 0x000fe400078e00ff */
[----:B------:R-:W-:Y:S01]  /*03c0*/  IMAD.MOV.U32 R6, RZ, RZ, R8 ;  /* 0x000000ffff067224 */ /* 0x000fe200078e0008 */
[----:B------:R-:W-:-:S04]  /*03d0*/  ISETP.NE.AND P1, PT, R0, RZ, PT ;  /* 0x000000ff0000720c */ /* 0x000fc80003f25270 */
[----:B------:R-:W-:-:S05]  /*03e0*/  SEL R7, R6, RZ, P1 ;  /* 0x000000ff06077207 */ /* 0x000fca0000800000 */
[----:B------:R-:W-:-:S05]  /*03f0*/  IMAD.IADD R7, R7, 0x1, R4 ;  /* 0x0000000107077824 */ /* 0x000fca00078e0204 */
[----:B------:R-:W-:-:S07]  /*0400*/  MOV R11, R7 ;  /* 0x00000007000b7202 */ /* 0x000fce0000000f00 */
[----:B------:R-:W-:Y:S05]  /*0410*/  WARPSYNC.COLLECTIVE R10, `(.L_x_3) ;  /* 0x000000000a087348 */ /* 0x000fea0003c00000 */
[----:B------:R0:W1:Y:S02]  /*0420*/  SHFL.UP P1, R8, R11, R12, R13 ;  /* 0x0400000c0b087389 */ /* 0x000064000002000d */
[----:B01----:R-:W-:Y:S05]  /*0430*/  ENDCOLLECTIVE ;  /* 0x000000000000791b */ /* 0x003fea0003800000 */
.L_x_3:
[----:B------:R-:W-:Y:S02]  /*0440*/  IMAD.MOV.U32 R12, RZ, RZ, 0x4 ;  /* 0x00000004ff0c7424 */ /* 0x000fe400078e00ff */
[----:B------:R-:W-:Y:S01]  /*0450*/  IMAD.MOV.U32 R6, RZ, RZ, R8 ;  /* 0x000000ffff067224 */ /* 0x000fe200078e0008 */
[----:B------:R-:W-:-:S04]  /*0460*/  ISETP.GE.U32.AND P1, PT, R0, 0x2, PT ;  /* 0x000000020000780c */ /* 0x000fc80003f26070 */
[----:B------:R-:W-:-:S05]  /*0470*/  SEL R6, R6, RZ, P1 ;  /* 0x000000ff06067207 */ /* 0x000fca0000800000 */
[----:B------:R-:W-:-:S05]  /*0480*/  IMAD.IADD R6, R7, 0x1, R6 ;  /* 0x0000000107067824 */ /* 0x000fca00078e0206 */
[----:B------:R-:W-:-:S07]  /*0490*/  MOV R11, R6 ;  /* 0x00000006000b7202 */ /* 0x000fce0000000f00 */
[----:B------:R-:W-:Y:S05]  /*04a0*/  WARPSYNC.COLLECTIVE R10, `(.L_x_4) ;  /* 0x000000000a087348 */ /* 0x000fea0003c00000 */
[----:B------:R0:W1:Y:S02]  /*04b0*/  SHFL.UP P1, R8, R11, R12, R13 ;  /* 0x0400000c0b087389 */ /* 0x000064000002000d */
[----:B01----:R-:W-:Y:S05]  /*04c0*/  ENDCOLLECTIVE ;  /* 0x000000000000791b */ /* 0x003fea0003800000 */
.L_x_4:
[----:B------:R-:W-:Y:S01]  /*04d0*/  HFMA2 R12, -RZ, RZ, 0, 4.76837158203125e-07 ;  /* 0x00000008ff0c7431 */ /* 0x000fe200000001ff */
[----:B------:R-:W-:-:S04]  /*04e0*/  ISETP.GE.U32.AND P1, PT, R0, 0x4, PT ;  /* 0x000000040000780c */ /* 0x000fc80003f26070 */
[----:B------:R-:W-:-:S05]  /*04f0*/  SEL R9, R8, RZ, P1 ;  /* 0x000000ff08097207 */ /* 0x000fca0000800000 */
[----:B------:R-:W-:-:S04]  /*0500*/  IMAD.IADD R9, R6, 0x1, R9 ;  /* 0x0000000106097824 */ /* 0x000fc800078e0209 */
[----:B------:R-:W-:-:S07]  /*0510*/  IMAD.MOV.U32 R11, RZ, RZ, R9 ;  /* 0x000000ffff0b7224 */ /* 0x000fce00078e0009 */
[----:B------:R-:W-:Y:S05]  /*0520*/  WARPSYNC.COLLECTIVE R10, `(.L_x_5) ;  /* 0x000000000a087348 */ /* 0x000fea0003c00000 */
[----:B------:R0:W1:Y:S02]  /*0530*/  SHFL.UP P1, R8, R11, R12, R13 ;  /* 0x0400000c0b087389 */ /* 0x000064000002000d */
[----:B01----:R-:W-:Y:S05]  /*0540*/  ENDCOLLECTIVE ;  /* 0x000000000000791b */ /* 0x003fea0003800000 */
.L_x_5:
[----:B------:R-:W-:Y:S01]  /*0550*/  MOV R12, 0x10 ;  /* 0x00000010000c7802 */ /* 0x000fe20000000f00 */
[----:B------:R-:W-:Y:S01]  /*0560*/  IMAD.MOV.U32 R4, RZ, RZ, R8 ;  /* 0x000000ffff047224 */ /* 0x000fe200078e0008 */
[----:B------:R-:W-:-:S04]  /*0570*/  ISETP.GE.U32.AND P1, PT, R0, 0x8, PT ;  /* 0x000000080000780c */ /* 0x000fc80003f26070 */
[----:B------:R-:W-:-:S05]  /*0580*/  SEL R4, R4, RZ, P1 ;  /* 0x000000ff04047207 */ /* 0x000fca0000800000 */
[----:B------:R-:W-:-:S04]  /*0590*/  IMAD.IADD R4, R9, 0x1, R4 ;  /* 0x0000000109047824 */ /* 0x000fc800078e0204 */
[----:B------:R-:W-:-:S07]  /*05a0*/  IMAD.MOV.U32 R11, RZ, RZ, R4 ;  /* 0x000000ffff0b7224 */ /* 0x000fce00078e0004 */
[----:B------:R-:W-:Y:S05]  /*05b0*/  WARPSYNC.COLLECTIVE R10, `(.L_x_6) ;  /* 0x000000000a087348 */ /* 0x000fea0003c00000 */
[----:B------:R0:W1:Y:S02]  /*05c0*/  SHFL.UP P1, R8, R11, R12, R13 ;  /* 0x0400000c0b087389 */ /* 0x000064000002000d */
[----:B01----:R-:W-:Y:S05]  /*05d0*/  ENDCOLLECTIVE ;  /* 0x000000000000791b */ /* 0x003fea0003800000 */
.L_x_6:
[----:B------:R-:W-:Y:S01]  /*05e0*/  IMAD.MOV.U32 R7, RZ, RZ, R8 ;  /* 0x000000ffff077224 */ /* 0x000fe200078e0008 */
[----:B------:R-:W-:Y:S06]  /*05f0*/  BRA `(.L_x_7) ;  /* 0xfffffffc00287947 */ /* 0x000fec000383ffff */
.L_x_8:
[----:B------:R-:W-:-:S00]  /*0600*/  BRA `(.L_x_8) ;  /* 0xfffffffc00fc7947 */ /* 0x000fc0000383ffff */
[----:B------:R-:W-:-:S00]  /*0610*/  NOP ;  /* 0x0000000000007918 */ /* 0x000fc00000000000 */
        /* <DEDUP_REMOVED lines=14> */
.L_x_9:


//--------------------- .nv.shared._Z23cooperative_scan_kernelPii --------------------------
	.section	.nv.shared._Z23cooperative_scan_kernelPii,"aw",@nobits
	.sectionflags	@""
	.align	16
	.zero		1024


//--------------------- .nv.shared.reserved.0     --------------------------
	.section	.nv.shared.reserved.0,"aw",@nobits
	.weak		__nv_reservedSMEM_offset_0_alias
	.size		__nv_reservedSMEM_offset_0_alias, 0, 64
	.other		__nv_reservedSMEM_offset_0_alias,@"STO_CUDA_RESERVED_SHARED STV_DEFAULT"
__nv_reservedSMEM_offset_0_alias:
	.zero		0
	.zero		64


//--------------------- .nv.constant0._Z23cooperative_scan_kernelPii --------------------------
	.section	.nv.constant0._Z23cooperative_scan_kernelPii,"a",@progbits
	.sectionflags	@""
	.align	4
.nv.constant0._Z23cooperative_scan_kernelPii:
	.zero		908


//--------------------- SYMBOLS --------------------------

	.type		.nv.reservedSmem.offset0,@object
	.size		.nv.reservedSmem.offset0,0x4
	.type		.nv.reservedSmem.cap,@object
	.size		.nv.reservedSmem.cap,0x4
